//
// Generated by NVIDIA NVVM Compiler
//
// Compiler Build ID: CL-36424714
// Cuda compilation tools, release 13.0, V13.0.88
// Based on NVVM 20.0.0
//

.version 9.0
.target sm_100
.address_size 64

	// .globl	_Z20norm1_strided_doubleiiPdid

.visible .entry _Z20norm1_strided_doubleiiPdid(
	.param .u32 _Z20norm1_strided_doubleiiPdid_param_0,
	.param .u32 _Z20norm1_strided_doubleiiPdid_param_1,
	.param .u64 .ptr .align 1 _Z20norm1_strided_doubleiiPdid_param_2,
	.param .u32 _Z20norm1_strided_doubleiiPdid_param_3,
	.param .f64 _Z20norm1_strided_doubleiiPdid_param_4
)
{


	ret;

}


// ===== COMPILED SASS (sm_100) =====

	.target	sm_100

	.elftype	@"ET_EXEC"


//--------------------- .note.nv.tkinfo           --------------------------
	.section	.note.nv.tkinfo,"",@"SHT_NOTE"
	.sectionflags	@"SHF_NOTE_NV_TKINFO"
	.tkinfo
        /*0018*/ 	.word	0x00000002
        /*0030*/ 	.string	""
        /*0030*/ 	.string	"ptxas"
        /*0030*/ 	.string	"Cuda compilation tools, release 13.0, V13.0.88"
        /*0030*/ 	.string	"Build cuda_13.0.r13.0/compiler.36424714_0"
        /*0030*/ 	.string	"-arch sm_100 -m 64 "



//--------------------- .note.nv.cuinfo           --------------------------
	.section	.note.nv.cuinfo,"",@"SHT_NOTE"
	.sectionflags	@"SHF_NOTE_NV_CUINFO"
        /*0018*/ 	.short	0x0002
        /*001a*/ 	.short	0x0064
        /*001c*/ 	.short	0x0082
	.zero		2


//--------------------- .nv.info                  --------------------------
	.section	.nv.info,"",@"SHT_CUDA_INFO"
	.align	4


	//----- nvinfo : EIATTR_REGCOUNT
	.align		4
        /*0000*/ 	.byte	0x04, 0x2f
        /*0002*/ 	.short	(.L_1 - .L_0)
	.align		4
.L_0:
        /*0004*/ 	.word	index@(_Z20norm1_strided_doubleiiPdid)
        /*0008*/ 	.word	0x00000004


	//----- nvinfo : EIATTR_FRAME_SIZE
	.align		4
.L_1:
        /*000c*/ 	.byte	0x04, 0x11
        /*000e*/ 	.short	(.L_3 - .L_2)
	.align		4
.L_2:
        /*0010*/ 	.word	index@(_Z20norm1_strided_doubleiiPdid)
        /*0014*/ 	.word	0x00000000


	//----- nvinfo : EIATTR_MIN_STACK_SIZE
	.align		4
.L_3:
        /*0018*/ 	.byte	0x04, 0x12
        /*001a*/ 	.short	(.L_5 - .L_4)
	.align		4
.L_4:
        /*001c*/ 	.word	index@(_Z20norm1_strided_doubleiiPdid)
        /*0020*/ 	.word	0x00000000
.L_5:


//--------------------- .nv.compat                --------------------------
	.section	.nv.compat,"",@"SHT_CUDA_COMPAT_INFO"
	.align	4
        /*0000*/ 	.byte	0x02, 0x09, 0x00, 0x00, 0x02, 0x02, 0x01, 0x00, 0x02, 0x05, 0x05, 0x00, 0x03, 0x07, 0x01, 0x01
        /*0010*/ 	.byte	0x02, 0x03, 0x00, 0x00, 0x02, 0x06, 0x01, 0x00, 0x04, 0x0b, 0x08, 0x00, 0x09, 0x00, 0x00, 0x00
        /*0020*/ 	.byte	0x00, 0x00, 0x00, 0x00


//--------------------- .nv.info._Z20norm1_strided_doubleiiPdid --------------------------
	.section	.nv.info._Z20norm1_strided_doubleiiPdid,"",@"SHT_CUDA_INFO"
	.sectionflags	@""
	.align	4


	//----- nvinfo : EIATTR_CUDA_API_VERSION
	.align		4
        /*0000*/ 	.byte	0x04, 0x37
        /*0002*/ 	.short	(.L_7 - .L_6)
.L_6:
        /*0004*/ 	.word	0x00000082


	//----- nvinfo : EIATTR_KPARAM_INFO
	.align		4
.L_7:
        /*0008*/ 	.byte	0x04, 0x17
        /*000a*/ 	.short	(.L_9 - .L_8)
.L_8:
        /*000c*/ 	.word	0x00000000
        /*0010*/ 	.short	0x0004
        /*0012*/ 	.short	0x0018
        /*0014*/ 	.byte	0x00, 0xf0, 0x21, 0x00


	//----- nvinfo : EIATTR_KPARAM_INFO
	.align		4
.L_9:
        /*0018*/ 	.byte	0x04, 0x17
        /*001a*/ 	.short	(.L_11 - .L_10)
.L_10:
        /*001c*/ 	.word	0x00000000
        /*0020*/ 	.short	0x0003
        /*0022*/ 	.short	0x0010
        /*0024*/ 	.byte	0x00, 0xf0, 0x11, 0x00


	//----- nvinfo : EIATTR_KPARAM_INFO
	.align		4
.L_11:
        /*0028*/ 	.byte	0x04, 0x17
        /*002a*/ 	.short	(.L_13 - .L_12)
.L_12:
        /*002c*/ 	.word	0x00000000
        /*0030*/ 	.short	0x0002
        /*0032*/ 	.short	0x0008
        /*0034*/ 	.byte	0x00, 0xf5, 0x21, 0x00


	//----- nvinfo : EIATTR_KPARAM_INFO
	.align		4
.L_13:
        /*0038*/ 	.byte	0x04, 0x17
        /*003a*/ 	.short	(.L_15 - .L_14)
.L_14:
        /*003c*/ 	.word	0x00000000
        /*0040*/ 	.short	0x0001
        /*0042*/ 	.short	0x0004
        /*0044*/ 	.byte	0x00, 0xf0, 0x11, 0x00


	//----- nvinfo : EIATTR_KPARAM_INFO
	.align		4
.L_15:
        /*0048*/ 	.byte	0x04, 0x17
        /*004a*/ 	.short	(.L_17 - .L_16)
.L_16:
        /*004c*/ 	.word	0x00000000
        /*0050*/ 	.short	0x0000
        /*0052*/ 	.short	0x0000
        /*0054*/ 	.byte	0x00, 0xf0, 0x11, 0x00


	//----- nvinfo : EIATTR_SPARSE_MMA_MASK
	.align		4
.L_17:
        /*0058*/ 	.byte	0x03, 0x50
        /*005a*/ 	.short	0x0000


	//----- nvinfo : EIATTR_MAXREG_COUNT
	.align		4
        /*005c*/ 	.byte	0x03, 0x1b
        /*005e*/ 	.short	0x00ff


	//----- nvinfo : EIATTR_MERCURY_ISA_VERSION
	.align		4
        /*0060*/ 	.byte	0x03, 0x5f
        /*0062*/ 	.short	0x0101


	//----- nvinfo : EIATTR_VRC_CTA_INIT_COUNT
	.align		4
        /*0064*/ 	.byte	0x02, 0x4a
	.zero		1
	.zero		1


	//----- nvinfo : EIATTR_EXIT_INSTR_OFFSETS
	.align		4
        /*0068*/ 	.byte	0x04, 0x1c
        /*006a*/ 	.short	(.L_19 - .L_18)


	//   ....[0]....
.L_18:
        /*006c*/ 	.word	0x00000010


	//----- nvinfo : EIATTR_CBANK_PARAM_SIZE
	.align		4
.L_19:
        /*0070*/ 	.byte	0x03, 0x19
        /*0072*/ 	.short	0x0020


	//----- nvinfo : EIATTR_PARAM_CBANK
	.align		4
        /*0074*/ 	.byte	0x04, 0x0a
        /*0076*/ 	.short	(.L_21 - .L_20)
	.align		4
.L_20:
        /*0078*/ 	.word	index@(.nv.constant0._Z20norm1_strided_doubleiiPdid)
        /*007c*/ 	.short	0x0380
        /*007e*/ 	.short	0x0020


	//----- nvinfo : EIATTR_SW_WAR
	.align		4
.L_21:
        /*0080*/ 	.byte	0x04, 0x36
        /*0082*/ 	.short	(.L_23 - .L_22)
.L_22:
        /*0084*/ 	.word	0x00000008
.L_23:


//--------------------- .nv.callgraph             --------------------------
	.section	.nv.callgraph,"",@"SHT_CUDA_CALLGRAPH"
	.align	4
	.sectionentsize	8
	.align		4
        /*0000*/ 	.word	0x00000000
	.align		4
        /*0004*/ 	.word	0xffffffff
	.align		4
        /*0008*/ 	.word	0x00000000
	.align		4
        /*000c*/ 	.word	0xfffffffe
	.align		4
        /*0010*/ 	.word	0x00000000
	.align		4
        /*0014*/ 	.word	0xfffffffd
	.align		4
        /*0018*/ 	.word	0x00000000
	.align		4
        /*001c*/ 	.word	0xfffffffc


//--------------------- .text._Z20norm1_strided_doubleiiPdid --------------------------
	.section	.text._Z20norm1_strided_doubleiiPdid,"ax",@progbits
	.align	128
        .global         _Z20norm1_strided_doubleiiPdid
        .type           _Z20norm1_strided_doubleiiPdid,@function
        .size           _Z20norm1_strided_doubleiiPdid,(.L_x_1 - _Z20norm1_strided_doubleiiPdid)
        .other          _Z20norm1_strided_doubleiiPdid,@"STO_CUDA_ENTRY STV_DEFAULT"
_Z20norm1_strided_doubleiiPdid:
.text._Z20norm1_strided_doubleiiPdid:
[----:B------:R-:W-:Y:S01]  /*0000*/  LDC R1, c[0x0][0x37c] ;  /* 0x0000df00ff017b82 */ /* 0x000fe20000000800 */
[----:B------:R-:W-:Y:S05]  /*0010*/  EXIT ;  /* 0x000000000000794d */ /* 0x000fea0003800000 */
.L_x_0:
[----:B------:R-:W-:-:S00]  /*0020*/  BRA `(.L_x_0) ;  /* 0xfffffffc00fc7947 */ /* 0x000fc0000383ffff */
[----:B------:R-:W-:-:S00]  /*0030*/  NOP ;  /* 0x0000000000007918 */ /* 0x000fc00000000000 */
        /* <DEDUP_REMOVED lines=12> */
.L_x_1:


//--------------------- .nv.shared.reserved.0     --------------------------
	.section	.nv.shared.reserved.0,"aw",@nobits
	.weak		__nv_reservedSMEM_offset_0_alias
	.size		__nv_reservedSMEM_offset_0_alias, 0, 64
	.other		__nv_reservedSMEM_offset_0_alias,@"STO_CUDA_RESERVED_SHARED STV_DEFAULT"
__nv_reservedSMEM_offset_0_alias:
	.zero		0
	.zero		64


//--------------------- .nv.constant0._Z20norm1_strided_doubleiiPdid --------------------------
	.section	.nv.constant0._Z20norm1_strided_doubleiiPdid,"a",@progbits
	.sectionflags	@""
	.align	4
.nv.constant0._Z20norm1_strided_doubleiiPdid:
	.zero		928


//--------------------- SYMBOLS --------------------------

	.type		.nv.reservedSmem.offset0,@object
	.size		.nv.reservedSmem.offset0,0x4
